//
// Generated by NVIDIA NVVM Compiler
//
// Compiler Build ID: CL-36424714
// Cuda compilation tools, release 13.0, V13.0.88
// Based on NVVM 20.0.0
//

.version 9.0
.target sm_100
.address_size 64

	// .globl	_Z5CalcuPfm

.visible .entry _Z5CalcuPfm(
	.param .u64 .ptr .align 1 _Z5CalcuPfm_param_0,
	.param .u64 _Z5CalcuPfm_param_1
)
{
	.reg .pred 	%p<7>;
	.reg .b32 	%r<18>;
	.reg .b32 	%f<41>;
	.reg .b64 	%rd<16>;

	ld.param.u64 	%rd5, [_Z5CalcuPfm_param_0];
	ld.param.u64 	%rd6, [_Z5CalcuPfm_param_1];
	cvta.to.global.u64 	%rd7, %rd5;
	mov.u32 	%r4, %ctaid.x;
	mov.u32 	%r5, %ntid.x;
	mov.u32 	%r6, %tid.x;
	mad.lo.s32 	%r7, %r4, %r5, %r6;
	mov.u32 	%r8, %ctaid.y;
	mov.u32 	%r9, %ntid.y;
	mov.u32 	%r10, %tid.y;
	mad.lo.s32 	%r11, %r8, %r9, %r10;
	add.s32 	%r13, %r7, -1;
	add.s32 	%r14, %r11, -1;
	max.u32 	%r15, %r13, %r14;
	setp.lt.u32 	%p1, %r15, 1023;
	cvt.u64.u32 	%rd8, %r11;
	mad.lo.s64 	%rd9, %rd6, %rd8, %rd7;
	cvt.u64.u32 	%rd10, %r14;
	mad.lo.s64 	%rd11, %rd6, %rd10, %rd7;
	add.s32 	%r16, %r11, 1;
	cvt.u64.u32 	%rd12, %r16;
	mad.lo.s64 	%rd13, %rd6, %rd12, %rd7;
	mul.wide.u32 	%rd14, %r7, 4;
	add.s64 	%rd1, %rd11, %rd14;
	add.s64 	%rd2, %rd13, %rd14;
	mul.wide.u32 	%rd15, %r13, 4;
	add.s64 	%rd3, %rd9, %rd15;
	add.s64 	%rd4, %rd9, %rd14;
	mov.b32 	%r17, 0;
	not.pred 	%p2, %p1;
$L__BB0_1:
	@%p2 bra 	$L__BB0_3;
	ld.global.f32 	%f1, [%rd1];
	ld.global.f32 	%f2, [%rd2];
	ld.global.f32 	%f3, [%rd3];
	ld.global.f32 	%f4, [%rd4+4];
	bar.sync 	0;
	ld.global.f32 	%f5, [%rd4];
	mul.f32 	%f6, %f5, 0f3E4CCCCC;
	fma.rn.f32 	%f7, %f1, 0f3E4CCCCD, %f6;
	fma.rn.f32 	%f8, %f2, 0f3E4CCCCD, %f7;
	fma.rn.f32 	%f9, %f3, 0f3E4CCCCD, %f8;
	fma.rn.f32 	%f10, %f4, 0f3E4CCCCD, %f9;
	st.global.f32 	[%rd4], %f10;
$L__BB0_3:
	bar.sync 	0;
	@%p2 bra 	$L__BB0_5;
	ld.global.f32 	%f11, [%rd1];
	ld.global.f32 	%f12, [%rd2];
	ld.global.f32 	%f13, [%rd3];
	ld.global.f32 	%f14, [%rd4+4];
	bar.sync 	0;
	ld.global.f32 	%f15, [%rd4];
	mul.f32 	%f16, %f15, 0f3E4CCCCC;
	fma.rn.f32 	%f17, %f11, 0f3E4CCCCD, %f16;
	fma.rn.f32 	%f18, %f12, 0f3E4CCCCD, %f17;
	fma.rn.f32 	%f19, %f13, 0f3E4CCCCD, %f18;
	fma.rn.f32 	%f20, %f14, 0f3E4CCCCD, %f19;
	st.global.f32 	[%rd4], %f20;
$L__BB0_5:
	bar.sync 	0;
	@%p2 bra 	$L__BB0_7;
	ld.global.f32 	%f21, [%rd1];
	ld.global.f32 	%f22, [%rd2];
	ld.global.f32 	%f23, [%rd3];
	ld.global.f32 	%f24, [%rd4+4];
	bar.sync 	0;
	ld.global.f32 	%f25, [%rd4];
	mul.f32 	%f26, %f25, 0f3E4CCCCC;
	fma.rn.f32 	%f27, %f21, 0f3E4CCCCD, %f26;
	fma.rn.f32 	%f28, %f22, 0f3E4CCCCD, %f27;
	fma.rn.f32 	%f29, %f23, 0f3E4CCCCD, %f28;
	fma.rn.f32 	%f30, %f24, 0f3E4CCCCD, %f29;
	st.global.f32 	[%rd4], %f30;
$L__BB0_7:
	bar.sync 	0;
	@%p2 bra 	$L__BB0_9;
	ld.global.f32 	%f31, [%rd1];
	ld.global.f32 	%f32, [%rd2];
	ld.global.f32 	%f33, [%rd3];
	ld.global.f32 	%f34, [%rd4+4];
	bar.sync 	0;
	ld.global.f32 	%f35, [%rd4];
	mul.f32 	%f36, %f35, 0f3E4CCCCC;
	fma.rn.f32 	%f37, %f31, 0f3E4CCCCD, %f36;
	fma.rn.f32 	%f38, %f32, 0f3E4CCCCD, %f37;
	fma.rn.f32 	%f39, %f33, 0f3E4CCCCD, %f38;
	fma.rn.f32 	%f40, %f34, 0f3E4CCCCD, %f39;
	st.global.f32 	[%rd4], %f40;
$L__BB0_9:
	bar.sync 	0;
	add.s32 	%r17, %r17, 4;
	setp.ne.s32 	%p6, %r17, 100;
	@%p6 bra 	$L__BB0_1;
	ret;

}


// ===== COMPILED SASS (sm_100) =====

	.target	sm_100

	.elftype	@"ET_EXEC"


//--------------------- .note.nv.tkinfo           --------------------------
	.section	.note.nv.tkinfo,"",@"SHT_NOTE"
	.sectionflags	@"SHF_NOTE_NV_TKINFO"
	.tkinfo
        /*0018*/ 	.word	0x00000002
        /*0030*/ 	.string	""
        /*0030*/ 	.string	"ptxas"
        /*0030*/ 	.string	"Cuda compilation tools, release 13.0, V13.0.88"
        /*0030*/ 	.string	"Build cuda_13.0.r13.0/compiler.36424714_0"
        /*0030*/ 	.string	"-arch sm_100 -m 64 "



//--------------------- .note.nv.cuinfo           --------------------------
	.section	.note.nv.cuinfo,"",@"SHT_NOTE"
	.sectionflags	@"SHF_NOTE_NV_CUINFO"
        /*0018*/ 	.short	0x0002
        /*001a*/ 	.short	0x0064
        /*001c*/ 	.short	0x0082
	.zero		2


//--------------------- .nv.info                  --------------------------
	.section	.nv.info,"",@"SHT_CUDA_INFO"
	.align	4


	//----- nvinfo : EIATTR_REGCOUNT
	.align		4
        /*0000*/ 	.byte	0x04, 0x2f
        /*0002*/ 	.short	(.L_1 - .L_0)
	.align		4
.L_0:
        /*0004*/ 	.word	index@(_Z5CalcuPfm)
        /*0008*/ 	.word	0x00000014


	//----- nvinfo : EIATTR_FRAME_SIZE
	.align		4
.L_1:
        /*000c*/ 	.byte	0x04, 0x11
        /*000e*/ 	.short	(.L_3 - .L_2)
	.align		4
.L_2:
        /*0010*/ 	.word	index@(_Z5CalcuPfm)
        /*0014*/ 	.word	0x00000000


	//----- nvinfo : EIATTR_MIN_STACK_SIZE
	.align		4
.L_3:
        /*0018*/ 	.byte	0x04, 0x12
        /*001a*/ 	.short	(.L_5 - .L_4)
	.align		4
.L_4:
        /*001c*/ 	.word	index@(_Z5CalcuPfm)
        /*0020*/ 	.word	0x00000000
.L_5:


//--------------------- .nv.compat                --------------------------
	.section	.nv.compat,"",@"SHT_CUDA_COMPAT_INFO"
	.align	4
        /*0000*/ 	.byte	0x02, 0x09, 0x00, 0x00, 0x02, 0x02, 0x01, 0x00, 0x02, 0x05, 0x05, 0x00, 0x03, 0x07, 0x01, 0x01
        /*0010*/ 	.byte	0x02, 0x03, 0x00, 0x00, 0x02, 0x06, 0x01, 0x00, 0x04, 0x0b, 0x08, 0x00, 0x09, 0x00, 0x00, 0x00
        /*0020*/ 	.byte	0x00, 0x00, 0x00, 0x00


//--------------------- .nv.info._Z5CalcuPfm      --------------------------
	.section	.nv.info._Z5CalcuPfm,"",@"SHT_CUDA_INFO"
	.sectionflags	@""
	.align	4


	//----- nvinfo : EIATTR_CUDA_API_VERSION
	.align		4
        /*0000*/ 	.byte	0x04, 0x37
        /*0002*/ 	.short	(.L_7 - .L_6)
.L_6:
        /*0004*/ 	.word	0x00000082


	//----- nvinfo : EIATTR_KPARAM_INFO
	.align		4
.L_7:
        /*0008*/ 	.byte	0x04, 0x17
        /*000a*/ 	.short	(.L_9 - .L_8)
.L_8:
        /*000c*/ 	.word	0x00000000
        /*0010*/ 	.short	0x0001
        /*0012*/ 	.short	0x0008
        /*0014*/ 	.byte	0x00, 0xf0, 0x21, 0x00


	//----- nvinfo : EIATTR_KPARAM_INFO
	.align		4
.L_9:
        /*0018*/ 	.byte	0x04, 0x17
        /*001a*/ 	.short	(.L_11 - .L_10)
.L_10:
        /*001c*/ 	.word	0x00000000
        /*0020*/ 	.short	0x0000
        /*0022*/ 	.short	0x0000
        /*0024*/ 	.byte	0x00, 0xf5, 0x21, 0x00


	//----- nvinfo : EIATTR_SPARSE_MMA_MASK
	.align		4
.L_11:
        /*0028*/ 	.byte	0x03, 0x50
        /*002a*/ 	.short	0x0000


	//----- nvinfo : EIATTR_MAXREG_COUNT
	.align		4
        /*002c*/ 	.byte	0x03, 0x1b
        /*002e*/ 	.short	0x00ff


	//----- nvinfo : EIATTR_NUM_BARRIERS
	.align		4
        /*0030*/ 	.byte	0x02, 0x4c
        /*0032*/ 	.byte	0x01
	.zero		1


	//----- nvinfo : EIATTR_MERCURY_ISA_VERSION
	.align		4
        /*0034*/ 	.byte	0x03, 0x5f
        /*0036*/ 	.short	0x0101


	//----- nvinfo : EIATTR_VRC_CTA_INIT_COUNT
	.align		4
        /*0038*/ 	.byte	0x02, 0x4a
	.zero		1
	.zero		1


	//----- nvinfo : EIATTR_EXIT_INSTR_OFFSETS
	.align		4
        /*003c*/ 	.byte	0x04, 0x1c
        /*003e*/ 	.short	(.L_13 - .L_12)


	//   ....[0]....
.L_12:
        /*0040*/ 	.word	0x00000610


	//----- nvinfo : EIATTR_CRS_STACK_SIZE
	.align		4
.L_13:
        /*0044*/ 	.byte	0x04, 0x1e
        /*0046*/ 	.short	(.L_15 - .L_14)
.L_14:
        /*0048*/ 	.word	0x00000000


	//----- nvinfo : EIATTR_CBANK_PARAM_SIZE
	.align		4
.L_15:
        /*004c*/ 	.byte	0x03, 0x19
        /*004e*/ 	.short	0x0010


	//----- nvinfo : EIATTR_PARAM_CBANK
	.align		4
        /*0050*/ 	.byte	0x04, 0x0a
        /*0052*/ 	.short	(.L_17 - .L_16)
	.align		4
.L_16:
        /*0054*/ 	.word	index@(.nv.constant0._Z5CalcuPfm)
        /*0058*/ 	.short	0x0380
        /*005a*/ 	.short	0x0010


	//----- nvinfo : EIATTR_SW_WAR
	.align		4
.L_17:
        /*005c*/ 	.byte	0x04, 0x36
        /*005e*/ 	.short	(.L_19 - .L_18)
.L_18:
        /*0060*/ 	.word	0x00000008
.L_19:


//--------------------- .nv.callgraph             --------------------------
	.section	.nv.callgraph,"",@"SHT_CUDA_CALLGRAPH"
	.align	4
	.sectionentsize	8
	.align		4
        /*0000*/ 	.word	0x00000000
	.align		4
        /*0004*/ 	.word	0xffffffff
	.align		4
        /*0008*/ 	.word	0x00000000
	.align		4
        /*000c*/ 	.word	0xfffffffe
	.align		4
        /*0010*/ 	.word	0x00000000
	.align		4
        /*0014*/ 	.word	0xfffffffd
	.align		4
        /*0018*/ 	.word	0x00000000
	.align		4
        /*001c*/ 	.word	0xfffffffc


//--------------------- .text._Z5CalcuPfm         --------------------------
	.section	.text._Z5CalcuPfm,"ax",@progbits
	.align	128
        .global         _Z5CalcuPfm
        .type           _Z5CalcuPfm,@function
        .size           _Z5CalcuPfm,(.L_x_6 - _Z5CalcuPfm)
        .other          _Z5CalcuPfm,@"STO_CUDA_ENTRY STV_DEFAULT"
_Z5CalcuPfm:
.text._Z5CalcuPfm:
[----:B------:R-:W-:Y:S01]  /*0000*/  LDC R1, c[0x0][0x37c] ;  /* 0x0000df00ff017b82 */ /* 0x000fe20000000800 */
[----:B------:R-:W0:Y:S07]  /*0010*/  S2R R2, SR_TID.Y ;  /* 0x0000000000027919 */ /* 0x000e2e0000002200 */
[----:B------:R-:W1:Y:S01]  /*0020*/  LDC R13, c[0x0][0x360] ;  /* 0x0000d800ff0d7b82 */ /* 0x000e620000000800 */
[----:B------:R-:W2:Y:S01]  /*0030*/  LDCU.64 UR8, c[0x0][0x388] ;  /* 0x00007100ff0877ac */ /* 0x000ea20008000a00 */
[----:B------:R-:W1:Y:S01]  /*0040*/  S2R R0, SR_TID.X ;  /* 0x0000000000007919 */ /* 0x000e620000002100 */
[----:B------:R-:W3:Y:S05]  /*0050*/  LDCU.64 UR6, c[0x0][0x358] ;  /* 0x00006b00ff0677ac */ /* 0x000eea0008000a00 */
[----:B------:R-:W0:Y:S08]  /*0060*/  S2UR UR5, SR_CTAID.Y ;  /* 0x00000000000579c3 */ /* 0x000e300000002600 */
[----:B------:R-:W0:Y:S08]  /*0070*/  LDC R9, c[0x0][0x364] ;  /* 0x0000d900ff097b82 */ /* 0x000e300000000800 */
[----:B------:R-:W1:Y:S08]  /*0080*/  S2UR UR4, SR_CTAID.X ;  /* 0x00000000000479c3 */ /* 0x000e700000002500 */
[----:B------:R-:W2:Y:S01]  /*0090*/  LDC.64 R6, c[0x0][0x380] ;  /* 0x0000e000ff067b82 */ /* 0x000ea20000000a00 */
[----:B0-----:R-:W-:-:S05]  /*00a0*/  IMAD R9, R9, UR5, R2 ;  /* 0x0000000509097c24 */ /* 0x001fca000f8e0202 */
[C---:B------:R-:W-:Y:S02]  /*00b0*/  IADD3 R11, PT, PT, R9.reuse, -0x1, RZ ;  /* 0xffffffff090b7810 */ /* 0x040fe40007ffe0ff */
[----:B------:R-:W-:Y:S01]  /*00c0*/  IADD3 R17, PT, PT, R9, 0x1, RZ ;  /* 0x0000000109117810 */ /* 0x000fe20007ffe0ff */
[----:B-1----:R-:W-:Y:S01]  /*00d0*/  IMAD R13, R13, UR4, R0 ;  /* 0x000000040d0d7c24 */ /* 0x002fe2000f8e0200 */
[----:B------:R-:W-:-:S04]  /*00e0*/  UMOV UR4, URZ ;  /* 0x000000ff00047c82 */ /* 0x000fc80008000000 */
[----:B------:R-:W-:Y:S01]  /*00f0*/  IADD3 R15, PT, PT, R13, -0x1, RZ ;  /* 0xffffffff0d0f7810 */ /* 0x000fe20007ffe0ff */
[----:B--2---:R-:W-:-:S03]  /*0100*/  IMAD.WIDE.U32 R4, R9, UR8, R6 ;  /* 0x0000000809047c25 */ /* 0x004fc6000f8e0006 */
[----:B------:R-:W-:Y:S01]  /*0110*/  VIMNMX.U32 R0, PT, PT, R15, R11, !PT ;  /* 0x0000000b0f007248 */ /* 0x000fe20007fe0000 */
[----:B------:R-:W-:-:S03]  /*0120*/  IMAD.WIDE.U32 R2, R11, UR8, R6 ;  /* 0x000000080b027c25 */ /* 0x000fc6000f8e0006 */
[----:B------:R-:W-:Y:S01]  /*0130*/  ISETP.GE.U32.AND P0, PT, R0, 0x3ff, PT ;  /* 0x000003ff0000780c */ /* 0x000fe20003f06070 */
[----:B------:R-:W-:Y:S01]  /*0140*/  IMAD.WIDE.U32 R6, R17, UR8, R6 ;  /* 0x0000000811067c25 */ /* 0x000fe2000f8e0006 */
[----:B------:R-:W-:-:S03]  /*0150*/  MOV R8, R2 ;  /* 0x0000000200087202 */ /* 0x000fc60000000f00 */
[----:B------:R-:W-:Y:S01]  /*0160*/  IMAD R5, R9, UR9, R5 ;  /* 0x0000000909057c24 */ /* 0x000fe2000f8e0205 */
[----:B------:R-:W-:Y:S01]  /*0170*/  MOV R10, R6 ;  /* 0x00000006000a7202 */ /* 0x000fe20000000f00 */
[----:B------:R-:W-:Y:S02]  /*0180*/  IMAD R9, R11, UR9, R3 ;  /* 0x000000090b097c24 */ /* 0x000fe4000f8e0203 */
[----:B------:R-:W-:Y:S02]  /*0190*/  IMAD R11, R17, UR9, R7 ;  /* 0x00000009110b7c24 */ /* 0x000fe4000f8e0207 */
[----:B------:R-:W-:-:S04]  /*01a0*/  IMAD.WIDE.U32 R2, R15, 0x4, R4 ;  /* 0x000000040f027825 */ /* 0x000fc800078e0004 */
[----:B------:R-:W-:-:S04]  /*01b0*/  IMAD.WIDE.U32 R6, R13, 0x4, R8 ;  /* 0x000000040d067825 */ /* 0x000fc800078e0008 */
[----:B------:R-:W-:-:S04]  /*01c0*/  IMAD.WIDE.U32 R4, R13, 0x4, R4 ;  /* 0x000000040d047825 */ /* 0x000fc800078e0004 */
[----:B---3--:R-:W-:-:S07]  /*01d0*/  IMAD.WIDE.U32 R8, R13, 0x4, R10 ;  /* 0x000000040d087825 */ /* 0x008fce00078e000a */
.L_x_4:
[----:B------:R-:W-:-:S04]  /*01e0*/  UIADD3 UR4, UPT, UPT, UR4, 0x4, URZ ;  /* 0x0000000404047890 */ /* 0x000fc8000fffe0ff */
[----:B------:R-:W-:Y:S01]  /*01f0*/  UISETP.NE.AND UP0, UPT, UR4, 0x64, UPT ;  /* 0x000000640400788c */ /* 0x000fe2000bf05270 */
[----:B0123--:R-:W-:Y:S10]  /*0200*/  @P0 BRA `(.L_x_0) ;  /* 0x0000000000340947 */ /* 0x00fff40003800000 */
[----:B------:R-:W-:Y:S05]  /*0210*/  WARPSYNC.ALL ;  /* 0x0000000000007948 */ /* 0x000fea0003800000 */
[----:B------:R-:W2:Y:S04]  /*0220*/  LDG.E R0, desc[UR6][R6.64] ;  /* 0x0000000606007981 */ /* 0x000ea8000c1e1900 */
[----:B------:R-:W3:Y:S04]  /*0230*/  LDG.E R10, desc[UR6][R8.64] ;  /* 0x00000006080a7981 */ /* 0x000ee8000c1e1900 */
[----:B------:R-:W4:Y:S04]  /*0240*/  LDG.E R11, desc[UR6][R2.64] ;  /* 0x00000006020b7981 */ /* 0x000f28000c1e1900 */
[----:B------:R-:W5:Y:S01]  /*0250*/  LDG.E R12, desc[UR6][R4.64+0x4] ;  /* 0x00000406040c7981 */ /* 0x000f62000c1e1900 */
[----:B------:R-:W-:Y:S06]  /*0260*/  BAR.SYNC.DEFER_BLOCKING 0x0 ;  /* 0x0000000000007b1d */ /* 0x000fec0000010000 */
[----:B------:R-:W2:Y:S02]  /*0270*/  LDG.E R13, desc[UR6][R4.64] ;  /* 0x00000006040d7981 */ /* 0x000ea4000c1e1900 */
[----:B--2---:R-:W-:-:S04]  /*0280*/  FMUL R13, R13, 0.19999998807907104492 ;  /* 0x3e4ccccc0d0d7820 */ /* 0x004fc80000400000 */
[----:B------:R-:W-:-:S04]  /*0290*/  FFMA R13, R0, 0.20000000298023223877, R13 ;  /* 0x3e4ccccd000d7823 */ /* 0x000fc8000000000d */
[----:B---3--:R-:W-:-:S04]  /*02a0*/  FFMA R10, R10, 0.20000000298023223877, R13 ;  /* 0x3e4ccccd0a0a7823 */ /* 0x008fc8000000000d */
[----:B----4-:R-:W-:-:S04]  /*02b0*/  FFMA R11, R11, 0.20000000298023223877, R10 ;  /* 0x3e4ccccd0b0b7823 */ /* 0x010fc8000000000a */
[----:B-----5:R-:W-:-:S05]  /*02c0*/  FFMA R11, R12, 0.20000000298023223877, R11 ;  /* 0x3e4ccccd0c0b7823 */ /* 0x020fca000000000b */
[----:B------:R0:W-:Y:S02]  /*02d0*/  STG.E desc[UR6][R4.64], R11 ;  /* 0x0000000b04007986 */ /* 0x0001e4000c101906 */
.L_x_0:
[----:B------:R-:W-:Y:S05]  /*02e0*/  WARPSYNC.ALL ;  /* 0x0000000000007948 */ /* 0x000fea0003800000 */
[----:B------:R-:W-:Y:S06]  /*02f0*/  BAR.SYNC.DEFER_BLOCKING 0x0 ;  /* 0x0000000000007b1d */ /* 0x000fec0000010000 */
[----:B------:R-:W-:Y:S05]  /*0300*/  @P0 BRA `(.L_x_1) ;  /* 0x0000000000340947 */ /* 0x000fea0003800000 */
[----:B------:R-:W-:Y:S05]  /*0310*/  WARPSYNC.ALL ;  /* 0x0000000000007948 */ /* 0x000fea0003800000 */
[----:B------:R-:W2:Y:S04]  /*0320*/  LDG.E R0, desc[UR6][R6.64] ;  /* 0x0000000606007981 */ /* 0x000ea8000c1e1900 */
[----:B------:R-:W3:Y:S04]  /*0330*/  LDG.E R10, desc[UR6][R8.64] ;  /* 0x00000006080a7981 */ /* 0x000ee8000c1e1900 */
[----:B0-----:R-:W4:Y:S04]  /*0340*/  LDG.E R11, desc[UR6][R2.64] ;  /* 0x00000006020b7981 */ /* 0x001f28000c1e1900 */
        /* <DEDUP_REMOVED lines=9> */
.L_x_1:
[----:B------:R-:W-:Y:S05]  /*03e0*/  WARPSYNC.ALL ;  /* 0x0000000000007948 */ /* 0x000fea0003800000 */
[----:B------:R-:W-:Y:S06]  /*03f0*/  BAR.SYNC.DEFER_BLOCKING 0x0 ;  /* 0x0000000000007b1d */ /* 0x000fec0000010000 */
[----:B------:R-:W-:Y:S05]  /*0400*/  @P0 BRA `(.L_x_2) ;  /* 0x0000000000340947 */ /* 0x000fea0003800000 */
[----:B------:R-:W-:Y:S05]  /*0410*/  WARPSYNC.ALL ;  /* 0x0000000000007948 */ /* 0x000fea0003800000 */
[----:B------:R-:W2:Y:S04]  /*0420*/  LDG.E R0, desc[UR6][R6.64] ;  /* 0x0000000606007981 */ /* 0x000ea8000c1e1900 */
[----:B------:R-:W3:Y:S04]  /*0430*/  LDG.E R10, desc[UR6][R8.64] ;  /* 0x00000006080a7981 */ /* 0x000ee8000c1e1900 */
[----:B01----:R-:W4:Y:S04]  /*0440*/  LDG.E R11, desc[UR6][R2.64] ;  /* 0x00000006020b7981 */ /* 0x003f28000c1e1900 */
        /* <DEDUP_REMOVED lines=9> */
.L_x_2:
[----:B------:R-:W-:Y:S05]  /*04e0*/  WARPSYNC.ALL ;  /* 0x0000000000007948 */ /* 0x000fea0003800000 */
[----:B------:R-:W-:Y:S06]  /*04f0*/  BAR.SYNC.DEFER_BLOCKING 0x0 ;  /* 0x0000000000007b1d */ /* 0x000fec0000010000 */
[----:B------:R-:W-:Y:S05]  /*0500*/  @P0 BRA `(.L_x_3) ;  /* 0x0000000000340947 */ /* 0x000fea0003800000 */
[----:B------:R-:W-:Y:S05]  /*0510*/  WARPSYNC.ALL ;  /* 0x0000000000007948 */ /* 0x000fea0003800000 */
[----:B------:R-:W3:Y:S04]  /*0520*/  LDG.E R0, desc[UR6][R6.64] ;  /* 0x0000000606007981 */ /* 0x000ee8000c1e1900 */
[----:B------:R-:W4:Y:S04]  /*0530*/  LDG.E R10, desc[UR6][R8.64] ;  /* 0x00000006080a7981 */ /* 0x000f28000c1e1900 */
[----:B012---:R-:W2:Y:S04]  /*0540*/  LDG.E R11, desc[UR6][R2.64] ;  /* 0x00000006020b7981 */ /* 0x007ea8000c1e1900 */
[----:B------:R-:W5:Y:S01]  /*0550*/  LDG.E R12, desc[UR6][R4.64+0x4] ;  /* 0x00000406040c7981 */ /* 0x000f62000c1e1900 */
[----:B------:R-:W-:Y:S06]  /*0560*/  BAR.SYNC.DEFER_BLOCKING 0x0 ;  /* 0x0000000000007b1d */ /* 0x000fec0000010000 */
[----:B------:R-:W3:Y:S02]  /*0570*/  LDG.E R13, desc[UR6][R4.64] ;  /* 0x00000006040d7981 */ /* 0x000ee4000c1e1900 */
[----:B---3--:R-:W-:-:S04]  /*0580*/  FMUL R13, R13, 0.19999998807907104492 ;  /* 0x3e4ccccc0d0d7820 */ /* 0x008fc80000400000 */
[----:B------:R-:W-:-:S04]  /*0590*/  FFMA R13, R0, 0.20000000298023223877, R13 ;  /* 0x3e4ccccd000d7823 */ /* 0x000fc8000000000d */
[----:B----4-:R-:W-:-:S04]  /*05a0*/  FFMA R10, R10, 0.20000000298023223877, R13 ;  /* 0x3e4ccccd0a0a7823 */ /* 0x010fc8000000000d */
[----:B--2---:R-:W-:-:S04]  /*05b0*/  FFMA R11, R11, 0.20000000298023223877, R10 ;  /* 0x3e4ccccd0b0b7823 */ /* 0x004fc8000000000a */
[----:B-----5:R-:W-:-:S05]  /*05c0*/  FFMA R11, R12, 0.20000000298023223877, R11 ;  /* 0x3e4ccccd0c0b7823 */ /* 0x020fca000000000b */
[----:B------:R3:W-:Y:S02]  /*05d0*/  STG.E desc[UR6][R4.64], R11 ;  /* 0x0000000b04007986 */ /* 0x0007e4000c101906 */
.L_x_3:
[----:B------:R-:W-:Y:S05]  /*05e0*/  WARPSYNC.ALL ;  /* 0x0000000000007948 */ /* 0x000fea0003800000 */
[----:B------:R-:W-:Y:S06]  /*05f0*/  BAR.SYNC.DEFER_BLOCKING 0x0 ;  /* 0x0000000000007b1d */ /* 0x000fec0000010000 */
[----:B------:R-:W-:Y:S05]  /*0600*/  BRA.U UP0, `(.L_x_4) ;  /* 0xfffffff900f47547 */ /* 0x000fea000b83ffff */
[----:B------:R-:W-:Y:S05]  /*0610*/  EXIT ;  /* 0x000000000000794d */ /* 0x000fea0003800000 */
.L_x_5:
[----:B------:R-:W-:-:S00]  /*0620*/  BRA `(.L_x_5) ;  /* 0xfffffffc00fc7947 */ /* 0x000fc0000383ffff */
[----:B------:R-:W-:-:S00]  /*0630*/  NOP ;  /* 0x0000000000007918 */ /* 0x000fc00000000000 */
        /* <DEDUP_REMOVED lines=12> */
.L_x_6:


//--------------------- .nv.shared.reserved.0     --------------------------
	.section	.nv.shared.reserved.0,"aw",@nobits
	.weak		__nv_reservedSMEM_offset_0_alias
	.size		__nv_reservedSMEM_offset_0_alias, 0, 64
	.other		__nv_reservedSMEM_offset_0_alias,@"STO_CUDA_RESERVED_SHARED STV_DEFAULT"
__nv_reservedSMEM_offset_0_alias:
	.zero		0
	.zero		64


//--------------------- .nv.constant0._Z5CalcuPfm --------------------------
	.section	.nv.constant0._Z5CalcuPfm,"a",@progbits
	.sectionflags	@""
	.align	4
.nv.constant0._Z5CalcuPfm:
	.zero		912


//--------------------- SYMBOLS --------------------------

	.type		.nv.reservedSmem.offset0,@object
	.size		.nv.reservedSmem.offset0,0x4
